//
// Generated by NVIDIA NVVM Compiler
//
// Compiler Build ID: CL-36424714
// Cuda compilation tools, release 13.0, V13.0.88
// Based on NVVM 20.0.0
//

.version 9.0
.target sm_100
.address_size 64

	// .globl	_Z8MyKernelPiS_i

.visible .entry _Z8MyKernelPiS_i(
	.param .u64 .ptr .align 1 _Z8MyKernelPiS_i_param_0,
	.param .u64 .ptr .align 1 _Z8MyKernelPiS_i_param_1,
	.param .u32 _Z8MyKernelPiS_i_param_2
)
{
	.reg .pred 	%p<2>;
	.reg .b32 	%r<8>;
	.reg .b64 	%rd<8>;

	ld.param.u64 	%rd1, [_Z8MyKernelPiS_i_param_0];
	ld.param.u64 	%rd2, [_Z8MyKernelPiS_i_param_1];
	ld.param.u32 	%r2, [_Z8MyKernelPiS_i_param_2];
	mov.u32 	%r3, %ctaid.x;
	mov.u32 	%r4, %ntid.x;
	mov.u32 	%r5, %tid.x;
	mad.lo.s32 	%r1, %r3, %r4, %r5;
	setp.ge.s32 	%p1, %r1, %r2;
	@%p1 bra 	$L__BB0_2;
	cvta.to.global.u64 	%rd3, %rd1;
	cvta.to.global.u64 	%rd4, %rd2;
	mul.wide.s32 	%rd5, %r1, 4;
	add.s64 	%rd6, %rd3, %rd5;
	ld.global.u32 	%r6, [%rd6];
	shl.b32 	%r7, %r6, 1;
	add.s64 	%rd7, %rd4, %rd5;
	st.global.u32 	[%rd7], %r7;
$L__BB0_2:
	ret;

}


// ===== COMPILED SASS (sm_100) =====

	.target	sm_100

	.elftype	@"ET_EXEC"


//--------------------- .note.nv.tkinfo           --------------------------
	.section	.note.nv.tkinfo,"",@"SHT_NOTE"
	.sectionflags	@"SHF_NOTE_NV_TKINFO"
	.tkinfo
        /*0018*/ 	.word	0x00000002
        /*0030*/ 	.string	""
        /*0030*/ 	.string	"ptxas"
        /*0030*/ 	.string	"Cuda compilation tools, release 13.0, V13.0.88"
        /*0030*/ 	.string	"Build cuda_13.0.r13.0/compiler.36424714_0"
        /*0030*/ 	.string	"-arch sm_100 -m 64 "



//--------------------- .note.nv.cuinfo           --------------------------
	.section	.note.nv.cuinfo,"",@"SHT_NOTE"
	.sectionflags	@"SHF_NOTE_NV_CUINFO"
        /*0018*/ 	.short	0x0002
        /*001a*/ 	.short	0x0064
        /*001c*/ 	.short	0x0082
	.zero		2


//--------------------- .nv.info                  --------------------------
	.section	.nv.info,"",@"SHT_CUDA_INFO"
	.align	4


	//----- nvinfo : EIATTR_REGCOUNT
	.align		4
        /*0000*/ 	.byte	0x04, 0x2f
        /*0002*/ 	.short	(.L_1 - .L_0)
	.align		4
.L_0:
        /*0004*/ 	.word	index@(_Z8MyKernelPiS_i)
        /*0008*/ 	.word	0x0000000a


	//----- nvinfo : EIATTR_FRAME_SIZE
	.align		4
.L_1:
        /*000c*/ 	.byte	0x04, 0x11
        /*000e*/ 	.short	(.L_3 - .L_2)
	.align		4
.L_2:
        /*0010*/ 	.word	index@(_Z8MyKernelPiS_i)
        /*0014*/ 	.word	0x00000000


	//----- nvinfo : EIATTR_MIN_STACK_SIZE
	.align		4
.L_3:
        /*0018*/ 	.byte	0x04, 0x12
        /*001a*/ 	.short	(.L_5 - .L_4)
	.align		4
.L_4:
        /*001c*/ 	.word	index@(_Z8MyKernelPiS_i)
        /*0020*/ 	.word	0x00000000
.L_5:


//--------------------- .nv.compat                --------------------------
	.section	.nv.compat,"",@"SHT_CUDA_COMPAT_INFO"
	.align	4
        /*0000*/ 	.byte	0x02, 0x09, 0x00, 0x00, 0x02, 0x02, 0x01, 0x00, 0x02, 0x05, 0x05, 0x00, 0x03, 0x07, 0x01, 0x01
        /*0010*/ 	.byte	0x02, 0x03, 0x00, 0x00, 0x02, 0x06, 0x01, 0x00, 0x04, 0x0b, 0x08, 0x00, 0x09, 0x00, 0x00, 0x00
        /*0020*/ 	.byte	0x00, 0x00, 0x00, 0x00


//--------------------- .nv.info._Z8MyKernelPiS_i --------------------------
	.section	.nv.info._Z8MyKernelPiS_i,"",@"SHT_CUDA_INFO"
	.sectionflags	@""
	.align	4


	//----- nvinfo : EIATTR_CUDA_API_VERSION
	.align		4
        /*0000*/ 	.byte	0x04, 0x37
        /*0002*/ 	.short	(.L_7 - .L_6)
.L_6:
        /*0004*/ 	.word	0x00000082


	//----- nvinfo : EIATTR_KPARAM_INFO
	.align		4
.L_7:
        /*0008*/ 	.byte	0x04, 0x17
        /*000a*/ 	.short	(.L_9 - .L_8)
.L_8:
        /*000c*/ 	.word	0x00000000
        /*0010*/ 	.short	0x0002
        /*0012*/ 	.short	0x0010
        /*0014*/ 	.byte	0x00, 0xf0, 0x11, 0x00


	//----- nvinfo : EIATTR_KPARAM_INFO
	.align		4
.L_9:
        /*0018*/ 	.byte	0x04, 0x17
        /*001a*/ 	.short	(.L_11 - .L_10)
.L_10:
        /*001c*/ 	.word	0x00000000
        /*0020*/ 	.short	0x0001
        /*0022*/ 	.short	0x0008
        /*0024*/ 	.byte	0x00, 0xf5, 0x21, 0x00


	//----- nvinfo : EIATTR_KPARAM_INFO
	.align		4
.L_11:
        /*0028*/ 	.byte	0x04, 0x17
        /*002a*/ 	.short	(.L_13 - .L_12)
.L_12:
        /*002c*/ 	.word	0x00000000
        /*0030*/ 	.short	0x0000
        /*0032*/ 	.short	0x0000
        /*0034*/ 	.byte	0x00, 0xf5, 0x21, 0x00


	//----- nvinfo : EIATTR_SPARSE_MMA_MASK
	.align		4
.L_13:
        /*0038*/ 	.byte	0x03, 0x50
        /*003a*/ 	.short	0x0000


	//----- nvinfo : EIATTR_MAXREG_COUNT
	.align		4
        /*003c*/ 	.byte	0x03, 0x1b
        /*003e*/ 	.short	0x00ff


	//----- nvinfo : EIATTR_MERCURY_ISA_VERSION
	.align		4
        /*0040*/ 	.byte	0x03, 0x5f
        /*0042*/ 	.short	0x0101


	//----- nvinfo : EIATTR_VRC_CTA_INIT_COUNT
	.align		4
        /*0044*/ 	.byte	0x02, 0x4a
	.zero		1
	.zero		1


	//----- nvinfo : EIATTR_EXIT_INSTR_OFFSETS
	.align		4
        /*0048*/ 	.byte	0x04, 0x1c
        /*004a*/ 	.short	(.L_15 - .L_14)


	//   ....[0]....
.L_14:
        /*004c*/ 	.word	0x00000070


	//   ....[1]....
        /*0050*/ 	.word	0x00000100


	//----- nvinfo : EIATTR_CBANK_PARAM_SIZE
	.align		4
.L_15:
        /*0054*/ 	.byte	0x03, 0x19
        /*0056*/ 	.short	0x0014


	//----- nvinfo : EIATTR_PARAM_CBANK
	.align		4
        /*0058*/ 	.byte	0x04, 0x0a
        /*005a*/ 	.short	(.L_17 - .L_16)
	.align		4
.L_16:
        /*005c*/ 	.word	index@(.nv.constant0._Z8MyKernelPiS_i)
        /*0060*/ 	.short	0x0380
        /*0062*/ 	.short	0x0014


	//----- nvinfo : EIATTR_SW_WAR
	.align		4
.L_17:
        /*0064*/ 	.byte	0x04, 0x36
        /*0066*/ 	.short	(.L_19 - .L_18)
.L_18:
        /*0068*/ 	.word	0x00000008
.L_19:


//--------------------- .nv.callgraph             --------------------------
	.section	.nv.callgraph,"",@"SHT_CUDA_CALLGRAPH"
	.align	4
	.sectionentsize	8
	.align		4
        /*0000*/ 	.word	0x00000000
	.align		4
        /*0004*/ 	.word	0xffffffff
	.align		4
        /*0008*/ 	.word	0x00000000
	.align		4
        /*000c*/ 	.word	0xfffffffe
	.align		4
        /*0010*/ 	.word	0x00000000
	.align		4
        /*0014*/ 	.word	0xfffffffd
	.align		4
        /*0018*/ 	.word	0x00000000
	.align		4
        /*001c*/ 	.word	0xfffffffc


//--------------------- .text._Z8MyKernelPiS_i    --------------------------
	.section	.text._Z8MyKernelPiS_i,"ax",@progbits
	.align	128
        .global         _Z8MyKernelPiS_i
        .type           _Z8MyKernelPiS_i,@function
        .size           _Z8MyKernelPiS_i,(.L_x_1 - _Z8MyKernelPiS_i)
        .other          _Z8MyKernelPiS_i,@"STO_CUDA_ENTRY STV_DEFAULT"
_Z8MyKernelPiS_i:
.text._Z8MyKernelPiS_i:
[----:B------:R-:W-:Y:S01]  /*0000*/  LDC R1, c[0x0][0x37c] ;  /* 0x0000df00ff017b82 */ /* 0x000fe20000000800 */
[----:B------:R-:W0:Y:S07]  /*0010*/  S2R R0, SR_TID.X ;  /* 0x0000000000007919 */ /* 0x000e2e0000002100 */
[----:B------:R-:W0:Y:S01]  /*0020*/  S2UR UR4, SR_CTAID.X ;  /* 0x00000000000479c3 */ /* 0x000e220000002500 */
[----:B------:R-:W1:Y:S07]  /*0030*/  LDCU UR5, c[0x0][0x390] ;  /* 0x00007200ff0577ac */ /* 0x000e6e0008000800 */
[----:B------:R-:W0:Y:S02]  /*0040*/  LDC R7, c[0x0][0x360] ;  /* 0x0000d800ff077b82 */ /* 0x000e240000000800 */
[----:B0-----:R-:W-:-:S05]  /*0050*/  IMAD R7, R7, UR4, R0 ;  /* 0x0000000407077c24 */ /* 0x001fca000f8e0200 */
[----:B-1----:R-:W-:-:S13]  /*0060*/  ISETP.GE.AND P0, PT, R7, UR5, PT ;  /* 0x0000000507007c0c */ /* 0x002fda000bf06270 */
[----:B------:R-:W-:Y:S05]  /*0070*/  @P0 EXIT ;  /* 0x000000000000094d */ /* 0x000fea0003800000 */
[----:B------:R-:W0:Y:S01]  /*0080*/  LDC.64 R2, c[0x0][0x380] ;  /* 0x0000e000ff027b82 */ /* 0x000e220000000a00 */
[----:B------:R-:W1:Y:S07]  /*0090*/  LDCU.64 UR4, c[0x0][0x358] ;  /* 0x00006b00ff0477ac */ /* 0x000e6e0008000a00 */
[----:B------:R-:W2:Y:S01]  /*00a0*/  LDC.64 R4, c[0x0][0x388] ;  /* 0x0000e200ff047b82 */ /* 0x000ea20000000a00 */
[----:B0-----:R-:W-:-:S06]  /*00b0*/  IMAD.WIDE R2, R7, 0x4, R2 ;  /* 0x0000000407027825 */ /* 0x001fcc00078e0202 */
[----:B-1----:R-:W3:Y:S01]  /*00c0*/  LDG.E R2, desc[UR4][R2.64] ;  /* 0x0000000402027981 */ /* 0x002ee2000c1e1900 */
[----:B--2---:R-:W-:Y:S01]  /*00d0*/  IMAD.WIDE R4, R7, 0x4, R4 ;  /* 0x0000000407047825 */ /* 0x004fe200078e0204 */
[----:B---3--:R-:W-:-:S05]  /*00e0*/  SHF.L.U32 R7, R2, 0x1, RZ ;  /* 0x0000000102077819 */ /* 0x008fca00000006ff */
[----:B------:R-:W-:Y:S01]  /*00f0*/  STG.E desc[UR4][R4.64], R7 ;  /* 0x0000000704007986 */ /* 0x000fe2000c101904 */
[----:B------:R-:W-:Y:S05]  /*0100*/  EXIT ;  /* 0x000000000000794d */ /* 0x000fea0003800000 */
.L_x_0:
[----:B------:R-:W-:-:S00]  /*0110*/  BRA `(.L_x_0) ;  /* 0xfffffffc00fc7947 */ /* 0x000fc0000383ffff */
[----:B------:R-:W-:-:S00]  /*0120*/  NOP ;  /* 0x0000000000007918 */ /* 0x000fc00000000000 */
        /* <DEDUP_REMOVED lines=13> */
.L_x_1:


//--------------------- .nv.shared.reserved.0     --------------------------
	.section	.nv.shared.reserved.0,"aw",@nobits
	.weak		__nv_reservedSMEM_offset_0_alias
	.size		__nv_reservedSMEM_offset_0_alias, 0, 64
	.other		__nv_reservedSMEM_offset_0_alias,@"STO_CUDA_RESERVED_SHARED STV_DEFAULT"
__nv_reservedSMEM_offset_0_alias:
	.zero		0
	.zero		64


//--------------------- .nv.constant0._Z8MyKernelPiS_i --------------------------
	.section	.nv.constant0._Z8MyKernelPiS_i,"a",@progbits
	.sectionflags	@""
	.align	4
.nv.constant0._Z8MyKernelPiS_i:
	.zero		916


//--------------------- SYMBOLS --------------------------

	.type		.nv.reservedSmem.offset0,@object
	.size		.nv.reservedSmem.offset0,0x4
